//
// Generated by NVIDIA NVVM Compiler
//
// Compiler Build ID: CL-36424714
// Cuda compilation tools, release 13.0, V13.0.88
// Based on NVVM 20.0.0
//

.version 9.0
.target sm_100
.address_size 64

	// .globl	_Z12matmul_naivePfS_S_iii

.visible .entry _Z12matmul_naivePfS_S_iii(
	.param .u64 .ptr .align 1 _Z12matmul_naivePfS_S_iii_param_0,
	.param .u64 .ptr .align 1 _Z12matmul_naivePfS_S_iii_param_1,
	.param .u64 .ptr .align 1 _Z12matmul_naivePfS_S_iii_param_2,
	.param .u32 _Z12matmul_naivePfS_S_iii_param_3,
	.param .u32 _Z12matmul_naivePfS_S_iii_param_4,
	.param .u32 _Z12matmul_naivePfS_S_iii_param_5
)
{
	.reg .pred 	%p<13>;
	.reg .b32 	%r<41>;
	.reg .b32 	%f<68>;
	.reg .b64 	%rd<53>;

	ld.param.u64 	%rd7, [_Z12matmul_naivePfS_S_iii_param_0];
	ld.param.u64 	%rd8, [_Z12matmul_naivePfS_S_iii_param_1];
	ld.param.u64 	%rd6, [_Z12matmul_naivePfS_S_iii_param_2];
	ld.param.u32 	%r20, [_Z12matmul_naivePfS_S_iii_param_3];
	ld.param.u32 	%r18, [_Z12matmul_naivePfS_S_iii_param_4];
	ld.param.u32 	%r19, [_Z12matmul_naivePfS_S_iii_param_5];
	cvta.to.global.u64 	%rd1, %rd8;
	cvta.to.global.u64 	%rd2, %rd7;
	mov.u32 	%r21, %ctaid.y;
	mov.u32 	%r22, %ntid.y;
	mov.u32 	%r23, %tid.y;
	mad.lo.s32 	%r1, %r21, %r22, %r23;
	mov.u32 	%r24, %ctaid.x;
	mov.u32 	%r25, %ntid.x;
	mov.u32 	%r26, %tid.x;
	mad.lo.s32 	%r2, %r24, %r25, %r26;
	setp.ge.s32 	%p1, %r1, %r20;
	setp.ge.s32 	%p2, %r2, %r19;
	or.pred  	%p3, %p1, %p2;
	@%p3 bra 	$L__BB0_14;
	setp.lt.s32 	%p4, %r18, 1;
	mov.f32 	%f67, 0f00000000;
	@%p4 bra 	$L__BB0_13;
	mul.lo.s32 	%r3, %r18, %r1;
	and.b32  	%r4, %r18, 7;
	setp.lt.u32 	%p5, %r18, 8;
	mov.f32 	%f67, 0f00000000;
	mov.b32 	%r39, 0;
	@%p5 bra 	$L__BB0_5;
	and.b32  	%r39, %r18, 2147483640;
	neg.s32 	%r37, %r39;
	shl.b32 	%r7, %r19, 3;
	mul.wide.u32 	%rd9, %r3, 4;
	add.s64 	%rd10, %rd9, %rd2;
	add.s64 	%rd52, %rd10, 16;
	mov.f32 	%f67, 0f00000000;
	mul.wide.s32 	%rd13, %r19, 4;
	mov.u32 	%r36, %r2;
$L__BB0_4:
	.pragma "nounroll";
	ld.global.f32 	%f17, [%rd52+-16];
	mul.wide.s32 	%rd11, %r36, 4;
	add.s64 	%rd12, %rd1, %rd11;
	ld.global.f32 	%f18, [%rd12];
	fma.rn.f32 	%f19, %f17, %f18, %f67;
	ld.global.f32 	%f20, [%rd52+-12];
	add.s64 	%rd14, %rd12, %rd13;
	ld.global.f32 	%f21, [%rd14];
	fma.rn.f32 	%f22, %f20, %f21, %f19;
	ld.global.f32 	%f23, [%rd52+-8];
	add.s64 	%rd15, %rd14, %rd13;
	ld.global.f32 	%f24, [%rd15];
	fma.rn.f32 	%f25, %f23, %f24, %f22;
	ld.global.f32 	%f26, [%rd52+-4];
	add.s64 	%rd16, %rd15, %rd13;
	ld.global.f32 	%f27, [%rd16];
	fma.rn.f32 	%f28, %f26, %f27, %f25;
	ld.global.f32 	%f29, [%rd52];
	add.s64 	%rd17, %rd16, %rd13;
	ld.global.f32 	%f30, [%rd17];
	fma.rn.f32 	%f31, %f29, %f30, %f28;
	ld.global.f32 	%f32, [%rd52+4];
	add.s64 	%rd18, %rd17, %rd13;
	ld.global.f32 	%f33, [%rd18];
	fma.rn.f32 	%f34, %f32, %f33, %f31;
	ld.global.f32 	%f35, [%rd52+8];
	add.s64 	%rd19, %rd18, %rd13;
	ld.global.f32 	%f36, [%rd19];
	fma.rn.f32 	%f37, %f35, %f36, %f34;
	ld.global.f32 	%f38, [%rd52+12];
	add.s64 	%rd20, %rd19, %rd13;
	ld.global.f32 	%f39, [%rd20];
	fma.rn.f32 	%f67, %f38, %f39, %f37;
	add.s32 	%r37, %r37, 8;
	add.s32 	%r36, %r36, %r7;
	add.s64 	%rd52, %rd52, 32;
	setp.ne.s32 	%p6, %r37, 0;
	@%p6 bra 	$L__BB0_4;
$L__BB0_5:
	setp.eq.s32 	%p7, %r4, 0;
	@%p7 bra 	$L__BB0_13;
	and.b32  	%r13, %r18, 3;
	setp.lt.u32 	%p8, %r4, 4;
	@%p8 bra 	$L__BB0_8;
	add.s32 	%r28, %r39, %r3;
	mul.wide.u32 	%rd21, %r28, 4;
	add.s64 	%rd22, %rd2, %rd21;
	ld.global.f32 	%f41, [%rd22];
	mad.lo.s32 	%r29, %r39, %r19, %r2;
	mul.wide.s32 	%rd23, %r29, 4;
	add.s64 	%rd24, %rd1, %rd23;
	ld.global.f32 	%f42, [%rd24];
	fma.rn.f32 	%f43, %f41, %f42, %f67;
	cvt.u64.u32 	%rd25, %r3;
	cvt.u64.u32 	%rd26, %r39;
	add.s64 	%rd27, %rd26, %rd25;
	shl.b64 	%rd28, %rd27, 2;
	add.s64 	%rd29, %rd2, %rd28;
	ld.global.f32 	%f44, [%rd29+4];
	mul.wide.s32 	%rd30, %r19, 4;
	add.s64 	%rd31, %rd24, %rd30;
	ld.global.f32 	%f45, [%rd31];
	fma.rn.f32 	%f46, %f44, %f45, %f43;
	ld.global.f32 	%f47, [%rd29+8];
	add.s64 	%rd32, %rd31, %rd30;
	ld.global.f32 	%f48, [%rd32];
	fma.rn.f32 	%f49, %f47, %f48, %f46;
	ld.global.f32 	%f50, [%rd29+12];
	add.s64 	%rd33, %rd32, %rd30;
	ld.global.f32 	%f51, [%rd33];
	fma.rn.f32 	%f67, %f50, %f51, %f49;
	add.s32 	%r39, %r39, 4;
$L__BB0_8:
	setp.eq.s32 	%p9, %r13, 0;
	@%p9 bra 	$L__BB0_13;
	setp.eq.s32 	%p10, %r13, 1;
	@%p10 bra 	$L__BB0_11;
	add.s32 	%r30, %r39, %r3;
	mul.wide.u32 	%rd34, %r30, 4;
	add.s64 	%rd35, %rd2, %rd34;
	ld.global.f32 	%f53, [%rd35];
	mad.lo.s32 	%r31, %r39, %r19, %r2;
	mul.wide.s32 	%rd36, %r31, 4;
	add.s64 	%rd37, %rd1, %rd36;
	ld.global.f32 	%f54, [%rd37];
	fma.rn.f32 	%f55, %f53, %f54, %f67;
	cvt.u64.u32 	%rd38, %r3;
	cvt.u64.u32 	%rd39, %r39;
	add.s64 	%rd40, %rd39, %rd38;
	shl.b64 	%rd41, %rd40, 2;
	add.s64 	%rd42, %rd2, %rd41;
	ld.global.f32 	%f56, [%rd42+4];
	mul.wide.s32 	%rd43, %r19, 4;
	add.s64 	%rd44, %rd37, %rd43;
	ld.global.f32 	%f57, [%rd44];
	fma.rn.f32 	%f67, %f56, %f57, %f55;
	add.s32 	%r39, %r39, 2;
$L__BB0_11:
	and.b32  	%r32, %r18, 1;
	setp.eq.b32 	%p11, %r32, 1;
	not.pred 	%p12, %p11;
	@%p12 bra 	$L__BB0_13;
	add.s32 	%r33, %r39, %r3;
	mul.wide.u32 	%rd45, %r33, 4;
	add.s64 	%rd46, %rd2, %rd45;
	ld.global.f32 	%f58, [%rd46];
	mad.lo.s32 	%r34, %r39, %r19, %r2;
	mul.wide.s32 	%rd47, %r34, 4;
	add.s64 	%rd48, %rd1, %rd47;
	ld.global.f32 	%f59, [%rd48];
	fma.rn.f32 	%f67, %f58, %f59, %f67;
$L__BB0_13:
	mad.lo.s32 	%r35, %r19, %r1, %r2;
	cvta.to.global.u64 	%rd49, %rd6;
	mul.wide.s32 	%rd50, %r35, 4;
	add.s64 	%rd51, %rd49, %rd50;
	st.global.f32 	[%rd51], %f67;
$L__BB0_14:
	ret;

}


// ===== COMPILED SASS (sm_100) =====

	.target	sm_100

	.elftype	@"ET_EXEC"


//--------------------- .note.nv.tkinfo           --------------------------
	.section	.note.nv.tkinfo,"",@"SHT_NOTE"
	.sectionflags	@"SHF_NOTE_NV_TKINFO"
	.tkinfo
        /*0018*/ 	.word	0x00000002
        /*0030*/ 	.string	""
        /*0030*/ 	.string	"ptxas"
        /*0030*/ 	.string	"Cuda compilation tools, release 13.0, V13.0.88"
        /*0030*/ 	.string	"Build cuda_13.0.r13.0/compiler.36424714_0"
        /*0030*/ 	.string	"-arch sm_100 -m 64 "



//--------------------- .note.nv.cuinfo           --------------------------
	.section	.note.nv.cuinfo,"",@"SHT_NOTE"
	.sectionflags	@"SHF_NOTE_NV_CUINFO"
        /*0018*/ 	.short	0x0002
        /*001a*/ 	.short	0x0064
        /*001c*/ 	.short	0x0082
	.zero		2


//--------------------- .nv.info                  --------------------------
	.section	.nv.info,"",@"SHT_CUDA_INFO"
	.align	4


	//----- nvinfo : EIATTR_REGCOUNT
	.align		4
        /*0000*/ 	.byte	0x04, 0x2f
        /*0002*/ 	.short	(.L_1 - .L_0)
	.align		4
.L_0:
        /*0004*/ 	.word	index@(_Z12matmul_naivePfS_S_iii)
        /*0008*/ 	.word	0x00000020


	//----- nvinfo : EIATTR_FRAME_SIZE
	.align		4
.L_1:
        /*000c*/ 	.byte	0x04, 0x11
        /*000e*/ 	.short	(.L_3 - .L_2)
	.align		4
.L_2:
        /*0010*/ 	.word	index@(_Z12matmul_naivePfS_S_iii)
        /*0014*/ 	.word	0x00000000


	//----- nvinfo : EIATTR_MIN_STACK_SIZE
	.align		4
.L_3:
        /*0018*/ 	.byte	0x04, 0x12
        /*001a*/ 	.short	(.L_5 - .L_4)
	.align		4
.L_4:
        /*001c*/ 	.word	index@(_Z12matmul_naivePfS_S_iii)
        /*0020*/ 	.word	0x00000000
.L_5:


//--------------------- .nv.compat                --------------------------
	.section	.nv.compat,"",@"SHT_CUDA_COMPAT_INFO"
	.align	4
        /*0000*/ 	.byte	0x02, 0x09, 0x00, 0x00, 0x02, 0x02, 0x01, 0x00, 0x02, 0x05, 0x05, 0x00, 0x03, 0x07, 0x01, 0x01
        /*0010*/ 	.byte	0x02, 0x03, 0x00, 0x00, 0x02, 0x06, 0x01, 0x00, 0x04, 0x0b, 0x08, 0x00, 0x09, 0x00, 0x00, 0x00
        /*0020*/ 	.byte	0x00, 0x00, 0x00, 0x00


//--------------------- .nv.info._Z12matmul_naivePfS_S_iii --------------------------
	.section	.nv.info._Z12matmul_naivePfS_S_iii,"",@"SHT_CUDA_INFO"
	.sectionflags	@""
	.align	4


	//----- nvinfo : EIATTR_CUDA_API_VERSION
	.align		4
        /*0000*/ 	.byte	0x04, 0x37
        /*0002*/ 	.short	(.L_7 - .L_6)
.L_6:
        /*0004*/ 	.word	0x00000082


	//----- nvinfo : EIATTR_KPARAM_INFO
	.align		4
.L_7:
        /*0008*/ 	.byte	0x04, 0x17
        /*000a*/ 	.short	(.L_9 - .L_8)
.L_8:
        /*000c*/ 	.word	0x00000000
        /*0010*/ 	.short	0x0005
        /*0012*/ 	.short	0x0020
        /*0014*/ 	.byte	0x00, 0xf0, 0x11, 0x00


	//----- nvinfo : EIATTR_KPARAM_INFO
	.align		4
.L_9:
        /*0018*/ 	.byte	0x04, 0x17
        /*001a*/ 	.short	(.L_11 - .L_10)
.L_10:
        /*001c*/ 	.word	0x00000000
        /*0020*/ 	.short	0x0004
        /*0022*/ 	.short	0x001c
        /*0024*/ 	.byte	0x00, 0xf0, 0x11, 0x00


	//----- nvinfo : EIATTR_KPARAM_INFO
	.align		4
.L_11:
        /*0028*/ 	.byte	0x04, 0x17
        /*002a*/ 	.short	(.L_13 - .L_12)
.L_12:
        /*002c*/ 	.word	0x00000000
        /*0030*/ 	.short	0x0003
        /*0032*/ 	.short	0x0018
        /*0034*/ 	.byte	0x00, 0xf0, 0x11, 0x00


	//----- nvinfo : EIATTR_KPARAM_INFO
	.align		4
.L_13:
        /*0038*/ 	.byte	0x04, 0x17
        /*003a*/ 	.short	(.L_15 - .L_14)
.L_14:
        /*003c*/ 	.word	0x00000000
        /*0040*/ 	.short	0x0002
        /*0042*/ 	.short	0x0010
        /*0044*/ 	.byte	0x00, 0xf5, 0x21, 0x00


	//----- nvinfo : EIATTR_KPARAM_INFO
	.align		4
.L_15:
        /*0048*/ 	.byte	0x04, 0x17
        /*004a*/ 	.short	(.L_17 - .L_16)
.L_16:
        /*004c*/ 	.word	0x00000000
        /*0050*/ 	.short	0x0001
        /*0052*/ 	.short	0x0008
        /*0054*/ 	.byte	0x00, 0xf5, 0x21, 0x00


	//----- nvinfo : EIATTR_KPARAM_INFO
	.align		4
.L_17:
        /*0058*/ 	.byte	0x04, 0x17
        /*005a*/ 	.short	(.L_19 - .L_18)
.L_18:
        /*005c*/ 	.word	0x00000000
        /*0060*/ 	.short	0x0000
        /*0062*/ 	.short	0x0000
        /*0064*/ 	.byte	0x00, 0xf5, 0x21, 0x00


	//----- nvinfo : EIATTR_SPARSE_MMA_MASK
	.align		4
.L_19:
        /*0068*/ 	.byte	0x03, 0x50
        /*006a*/ 	.short	0x0000


	//----- nvinfo : EIATTR_MAXREG_COUNT
	.align		4
        /*006c*/ 	.byte	0x03, 0x1b
        /*006e*/ 	.short	0x00ff


	//----- nvinfo : EIATTR_MERCURY_ISA_VERSION
	.align		4
        /*0070*/ 	.byte	0x03, 0x5f
        /*0072*/ 	.short	0x0101


	//----- nvinfo : EIATTR_VRC_CTA_INIT_COUNT
	.align		4
        /*0074*/ 	.byte	0x02, 0x4a
	.zero		1
	.zero		1


	//----- nvinfo : EIATTR_EXIT_INSTR_OFFSETS
	.align		4
        /*0078*/ 	.byte	0x04, 0x1c
        /*007a*/ 	.short	(.L_21 - .L_20)


	//   ....[0]....
.L_20:
        /*007c*/ 	.word	0x000000d0


	//   ....[1]....
        /*0080*/ 	.word	0x000008f0


	//----- nvinfo : EIATTR_CBANK_PARAM_SIZE
	.align		4
.L_21:
        /*0084*/ 	.byte	0x03, 0x19
        /*0086*/ 	.short	0x0024


	//----- nvinfo : EIATTR_PARAM_CBANK
	.align		4
        /*0088*/ 	.byte	0x04, 0x0a
        /*008a*/ 	.short	(.L_23 - .L_22)
	.align		4
.L_22:
        /*008c*/ 	.word	index@(.nv.constant0._Z12matmul_naivePfS_S_iii)
        /*0090*/ 	.short	0x0380
        /*0092*/ 	.short	0x0024


	//----- nvinfo : EIATTR_SW_WAR
	.align		4
.L_23:
        /*0094*/ 	.byte	0x04, 0x36
        /*0096*/ 	.short	(.L_25 - .L_24)
.L_24:
        /*0098*/ 	.word	0x00000008
.L_25:


//--------------------- .nv.callgraph             --------------------------
	.section	.nv.callgraph,"",@"SHT_CUDA_CALLGRAPH"
	.align	4
	.sectionentsize	8
	.align		4
        /*0000*/ 	.word	0x00000000
	.align		4
        /*0004*/ 	.word	0xffffffff
	.align		4
        /*0008*/ 	.word	0x00000000
	.align		4
        /*000c*/ 	.word	0xfffffffe
	.align		4
        /*0010*/ 	.word	0x00000000
	.align		4
        /*0014*/ 	.word	0xfffffffd
	.align		4
        /*0018*/ 	.word	0x00000000
	.align		4
        /*001c*/ 	.word	0xfffffffc


//--------------------- .text._Z12matmul_naivePfS_S_iii --------------------------
	.section	.text._Z12matmul_naivePfS_S_iii,"ax",@progbits
	.align	128
        .global         _Z12matmul_naivePfS_S_iii
        .type           _Z12matmul_naivePfS_S_iii,@function
        .size           _Z12matmul_naivePfS_S_iii,(.L_x_5 - _Z12matmul_naivePfS_S_iii)
        .other          _Z12matmul_naivePfS_S_iii,@"STO_CUDA_ENTRY STV_DEFAULT"
_Z12matmul_naivePfS_S_iii:
.text._Z12matmul_naivePfS_S_iii:
[----:B------:R-:W-:Y:S01]  /*0000*/  LDC R1, c[0x0][0x37c] ;  /* 0x0000df00ff017b82 */ /* 0x000fe20000000800 */
[----:B------:R-:W0:Y:S07]  /*0010*/  S2R R5, SR_TID.X ;  /* 0x0000000000057919 */ /* 0x000e2e0000002100 */
[----:B------:R-:W1:Y:S01]  /*0020*/  LDC R16, c[0x0][0x364] ;  /* 0x0000d900ff107b82 */ /* 0x000e620000000800 */
[----:B------:R-:W2:Y:S01]  /*0030*/  LDCU UR6, c[0x0][0x398] ;  /* 0x00007300ff0677ac */ /* 0x000ea20008000800 */
[----:B------:R-:W1:Y:S06]  /*0040*/  S2R R3, SR_TID.Y ;  /* 0x0000000000037919 */ /* 0x000e6c0000002200 */
[----:B------:R-:W0:Y:S08]  /*0050*/  S2UR UR5, SR_CTAID.X ;  /* 0x00000000000579c3 */ /* 0x000e300000002500 */
[----:B------:R-:W0:Y:S08]  /*0060*/  LDC R0, c[0x0][0x360] ;  /* 0x0000d800ff007b82 */ /* 0x000e300000000800 */
[----:B------:R-:W1:Y:S08]  /*0070*/  S2UR UR4, SR_CTAID.Y ;  /* 0x00000000000479c3 */ /* 0x000e700000002600 */
[----:B------:R-:W3:Y:S01]  /*0080*/  LDC R17, c[0x0][0x3a0] ;  /* 0x0000e800ff117b82 */ /* 0x000ee20000000800 */
[----:B0-----:R-:W-:-:S02]  /*0090*/  IMAD R0, R0, UR5, R5 ;  /* 0x0000000500007c24 */ /* 0x001fc4000f8e0205 */
[----:B-1----:R-:W-:-:S03]  /*00a0*/  IMAD R16, R16, UR4, R3 ;  /* 0x0000000410107c24 */ /* 0x002fc6000f8e0203 */
[----:B---3--:R-:W-:-:S04]  /*00b0*/  ISETP.GE.AND P0, PT, R0, R17, PT ;  /* 0x000000110000720c */ /* 0x008fc80003f06270 */
[----:B--2---:R-:W-:-:S13]  /*00c0*/  ISETP.GE.OR P0, PT, R16, UR6, P0 ;  /* 0x0000000610007c0c */ /* 0x004fda0008706670 */
[----:B------:R-:W-:Y:S05]  /*00d0*/  @P0 EXIT ;  /* 0x000000000000094d */ /* 0x000fea0003800000 */
[----:B------:R-:W0:Y:S01]  /*00e0*/  LDC R19, c[0x0][0x39c] ;  /* 0x0000e700ff137b82 */ /* 0x000e220000000800 */
[----:B------:R-:W1:Y:S01]  /*00f0*/  LDCU.64 UR4, c[0x0][0x358] ;  /* 0x00006b00ff0477ac */ /* 0x000e620008000a00 */
[----:B------:R-:W-:Y:S01]  /*0100*/  HFMA2 R24, -RZ, RZ, 0, 0 ;  /* 0x00000000ff187431 */ /* 0x000fe200000001ff */
[----:B0-----:R-:W-:-:S13]  /*0110*/  ISETP.GE.AND P0, PT, R19, 0x1, PT ;  /* 0x000000011300780c */ /* 0x001fda0003f06270 */
[----:B-1----:R-:W-:Y:S05]  /*0120*/  @!P0 BRA `(.L_x_0) ;  /* 0x0000000400e08947 */ /* 0x002fea0003800000 */
[C---:B------:R-:W-:Y:S01]  /*0130*/  ISETP.GE.U32.AND P1, PT, R19.reuse, 0x8, PT ;  /* 0x000000081300780c */ /* 0x040fe20003f26070 */
[----:B------:R-:W-:Y:S01]  /*0140*/  IMAD R20, R16, R19, RZ ;  /* 0x0000001310147224 */ /* 0x000fe200078e02ff */
[----:B------:R-:W-:Y:S02]  /*0150*/  LOP3.LUT R27, R19, 0x7, RZ, 0xc0, !PT ;  /* 0x00000007131b7812 */ /* 0x000fe400078ec0ff */
[----:B------:R-:W-:Y:S02]  /*0160*/  MOV R24, RZ ;  /* 0x000000ff00187202 */ /* 0x000fe40000000f00 */
[----:B------:R-:W-:Y:S02]  /*0170*/  ISETP.NE.AND P0, PT, R27, RZ, PT ;  /* 0x000000ff1b00720c */ /* 0x000fe40003f05270 */
[----:B------:R-:W-:-:S05]  /*0180*/  MOV R21, RZ ;  /* 0x000000ff00157202 */ /* 0x000fca0000000f00 */
[----:B------:R-:W-:Y:S06]  /*0190*/  @!P1 BRA `(.L_x_1) ;  /* 0x0000000000c49947 */ /* 0x000fec0003800000 */
[----:B------:R-:W0:Y:S01]  /*01a0*/  LDC.64 R2, c[0x0][0x380] ;  /* 0x0000e000ff027b82 */ /* 0x000e220000000a00 */
[----:B------:R-:W-:Y:S02]  /*01b0*/  LOP3.LUT R21, R19, 0x7ffffff8, RZ, 0xc0, !PT ;  /* 0x7ffffff813157812 */ /* 0x000fe400078ec0ff */
[----:B------:R-:W-:Y:S02]  /*01c0*/  MOV R24, RZ ;  /* 0x000000ff00187202 */ /* 0x000fe40000000f00 */
[----:B------:R-:W-:Y:S02]  /*01d0*/  MOV R18, R0 ;  /* 0x0000000000127202 */ /* 0x000fe40000000f00 */
[----:B------:R-:W-:Y:S01]  /*01e0*/  IADD3 R22, PT, PT, -R21, RZ, RZ ;  /* 0x000000ff15167210 */ /* 0x000fe20007ffe1ff */
[----:B0-----:R-:W-:-:S03]  /*01f0*/  IMAD.WIDE.U32 R2, R20, 0x4, R2 ;  /* 0x0000000414027825 */ /* 0x001fc600078e0002 */
[----:B------:R-:W-:-:S04]  /*0200*/  IADD3 R4, P1, PT, R2, 0x10, RZ ;  /* 0x0000001002047810 */ /* 0x000fc80007f3e0ff */
[----:B------:R-:W-:-:S09]  /*0210*/  IADD3.X R5, PT, PT, RZ, R3, RZ, P1, !PT ;  /* 0x00000003ff057210 */ /* 0x000fd20000ffe4ff */
.L_x_2:
[----:B------:R-:W0:Y:S01]  /*0220*/  LDC.64 R14, c[0x0][0x388] ;  /* 0x0000e200ff0e7b82 */ /* 0x000e220000000a00 */
[----:B------:R-:W-:Y:S02]  /*0230*/  MOV R2, R4 ;  /* 0x0000000400027202 */ /* 0x000fe40000000f00 */
[----:B------:R-:W-:-:S05]  /*0240*/  MOV R3, R5 ;  /* 0x0000000500037202 */ /* 0x000fca0000000f00 */
[----:B------:R-:W2:Y:S04]  /*0250*/  LDG.E R25, desc[UR4][R2.64+-0x10] ;  /* 0xfffff00402197981 */ /* 0x000ea8000c1e1900 */
[----:B------:R-:W3:Y:S04]  /*0260*/  LDG.E R23, desc[UR4][R2.64+-0xc] ;  /* 0xfffff40402177981 */ /* 0x000ee8000c1e1900 */
[----:B------:R-:W4:Y:S04]  /*0270*/  LDG.E R29, desc[UR4][R2.64+-0x8] ;  /* 0xfffff804021d7981 */ /* 0x000f28000c1e1900 */
[----:B------:R-:W5:Y:S01]  /*0280*/  LDG.E R28, desc[UR4][R2.64+-0x4] ;  /* 0xfffffc04021c7981 */ /* 0x000f62000c1e1900 */
[----:B0-----:R-:W-:-:S05]  /*0290*/  IMAD.WIDE R14, R18, 0x4, R14 ;  /* 0x00000004120e7825 */ /* 0x001fca00078e020e */
[----:B------:R0:W2:Y:S01]  /*02a0*/  LDG.E R26, desc[UR4][R14.64] ;  /* 0x000000040e1a7981 */ /* 0x0000a2000c1e1900 */
[----:B------:R-:W-:-:S04]  /*02b0*/  IMAD.WIDE R12, R17, 0x4, R14 ;  /* 0x00000004110c7825 */ /* 0x000fc800078e020e */
[C---:B------:R-:W-:Y:S02]  /*02c0*/  IMAD.WIDE R4, R17.reuse, 0x4, R12 ;  /* 0x0000000411047825 */ /* 0x040fe400078e020c */
[----:B------:R-:W3:Y:S02]  /*02d0*/  LDG.E R12, desc[UR4][R12.64] ;  /* 0x000000040c0c7981 */ /* 0x000ee4000c1e1900 */
[C---:B------:R-:W-:Y:S02]  /*02e0*/  IMAD.WIDE R8, R17.reuse, 0x4, R4 ;  /* 0x0000000411087825 */ /* 0x040fe400078e0204 */
[----:B------:R-:W4:Y:S02]  /*02f0*/  LDG.E R4, desc[UR4][R4.64] ;  /* 0x0000000404047981 */ /* 0x000f24000c1e1900 */
[C---:B------:R-:W-:Y:S02]  /*0300*/  IMAD.WIDE R6, R17.reuse, 0x4, R8 ;  /* 0x0000000411067825 */ /* 0x040fe400078e0208 */
[----:B------:R-:W5:Y:S02]  /*0310*/  LDG.E R8, desc[UR4][R8.64] ;  /* 0x0000000408087981 */ /* 0x000f64000c1e1900 */
[----:B------:R-:W-:-:S02]  /*0320*/  IMAD.WIDE R10, R17, 0x4, R6 ;  /* 0x00000004110a7825 */ /* 0x000fc400078e0206 */
[----:B------:R-:W5:Y:S04]  /*0330*/  LDG.E R5, desc[UR4][R2.64] ;  /* 0x0000000402057981 */ /* 0x000f68000c1e1900 */
[----:B------:R-:W5:Y:S01]  /*0340*/  LDG.E R6, desc[UR4][R6.64] ;  /* 0x0000000406067981 */ /* 0x000f62000c1e1900 */
[----:B0-----:R-:W-:-:S03]  /*0350*/  IMAD.WIDE R14, R17, 0x4, R10 ;  /* 0x00000004110e7825 */ /* 0x001fc600078e020a */
[----:B------:R-:W5:Y:S04]  /*0360*/  LDG.E R10, desc[UR4][R10.64] ;  /* 0x000000040a0a7981 */ /* 0x000f68000c1e1900 */
[----:B------:R-:W5:Y:S04]  /*0370*/  LDG.E R13, desc[UR4][R14.64] ;  /* 0x000000040e0d7981 */ /* 0x000f68000c1e1900 */
[----:B------:R-:W5:Y:S04]  /*0380*/  LDG.E R7, desc[UR4][R2.64+0x4] ;  /* 0x0000040402077981 */ /* 0x000f68000c1e1900 */
[----:B------:R-:W5:Y:S01]  /*0390*/  LDG.E R9, desc[UR4][R2.64+0xc] ;  /* 0x00000c0402097981 */ /* 0x000f62000c1e1900 */
[----:B--2---:R-:W-:Y:S01]  /*03a0*/  FFMA R26, R25, R26, R24 ;  /* 0x0000001a191a7223 */ /* 0x004fe20000000018 */
[----:B------:R-:W-:-:S02]  /*03b0*/  IMAD.WIDE R24, R17, 0x4, R14 ;  /* 0x0000000411187825 */ /* 0x000fc400078e020e */
[----:B------:R-:W2:Y:S04]  /*03c0*/  LDG.E R14, desc[UR4][R2.64+0x8] ;  /* 0x00000804020e7981 */ /* 0x000ea8000c1e1900 */
[----:B------:R-:W2:Y:S01]  /*03d0*/  LDG.E R24, desc[UR4][R24.64] ;  /* 0x0000000418187981 */ /* 0x000ea2000c1e1900 */
[----:B---3--:R-:W-:Y:S01]  /*03e0*/  FFMA R12, R23, R12, R26 ;  /* 0x0000000c170c7223 */ /* 0x008fe2000000001a */
[----:B------:R-:W-:-:S03]  /*03f0*/  IADD3 R22, PT, PT, R22, 0x8, RZ ;  /* 0x0000000816167810 */ /* 0x000fc60007ffe0ff */
[----:B----4-:R-:W-:Y:S01]  /*0400*/  FFMA R29, R29, R4, R12 ;  /* 0x000000041d1d7223 */ /* 0x010fe2000000000c */
[----:B------:R-:W-:-:S03]  /*0410*/  ISETP.NE.AND P1, PT, R22, RZ, PT ;  /* 0x000000ff1600720c */ /* 0x000fc60003f25270 */
[----:B-----5:R-:W-:Y:S01]  /*0420*/  FFMA R8, R28, R8, R29 ;  /* 0x000000081c087223 */ /* 0x020fe2000000001d */
[----:B------:R-:W-:-:S03]  /*0430*/  IADD3 R4, P2, PT, R2, 0x20, RZ ;  /* 0x0000002002047810 */ /* 0x000fc60007f5e0ff */
[----:B------:R-:W-:Y:S01]  /*0440*/  FFMA R6, R5, R6, R8 ;  /* 0x0000000605067223 */ /* 0x000fe20000000008 */
[----:B------:R-:W-:Y:S02]  /*0450*/  IADD3.X R5, PT, PT, RZ, R3, RZ, P2, !PT ;  /* 0x00000003ff057210 */ /* 0x000fe400017fe4ff */
[----:B------:R-:W-:Y:S01]  /*0460*/  LEA R18, R17, R18, 0x3 ;  /* 0x0000001211127211 */ /* 0x000fe200078e18ff */
[----:B------:R-:W-:-:S04]  /*0470*/  FFMA R7, R7, R10, R6 ;  /* 0x0000000a07077223 */ /* 0x000fc80000000006 */
[----:B--2---:R-:W-:-:S04]  /*0480*/  FFMA R14, R14, R13, R7 ;  /* 0x0000000d0e0e7223 */ /* 0x004fc80000000007 */
[----:B------:R-:W-:Y:S01]  /*0490*/  FFMA R24, R9, R24, R14 ;  /* 0x0000001809187223 */ /* 0x000fe2000000000e */
[----:B------:R-:W-:Y:S06]  /*04a0*/  @P1 BRA `(.L_x_2) ;  /* 0xfffffffc005c1947 */ /* 0x000fec000383ffff */
.L_x_1:
[----:B------:R-:W-:Y:S05]  /*04b0*/  @!P0 BRA `(.L_x_0) ;  /* 0x0000000000fc8947 */ /* 0x000fea0003800000 */
[----:B------:R-:W-:Y:S02]  /*04c0*/  ISETP.GE.U32.AND P1, PT, R27, 0x4, PT ;  /* 0x000000041b00780c */ /* 0x000fe40003f26070 */
[----:B------:R-:W-:-:S04]  /*04d0*/  LOP3.LUT R14, R19, 0x3, RZ, 0xc0, !PT ;  /* 0x00000003130e7812 */ /* 0x000fc800078ec0ff */
[----:B------:R-:W-:-:S07]  /*04e0*/  ISETP.NE.AND P0, PT, R14, RZ, PT ;  /* 0x000000ff0e00720c */ /* 0x000fce0003f05270 */
[----:B------:R-:W-:Y:S06]  /*04f0*/  @!P1 BRA `(.L_x_3) ;  /* 0x00000000006c9947 */ /* 0x000fec0003800000 */
[----:B------:R-:W0:Y:S01]  /*0500*/  LDC.64 R4, c[0x0][0x388] ;  /* 0x0000e200ff047b82 */ /* 0x000e220000000a00 */
[----:B------:R-:W1:Y:S01]  /*0510*/  LDCU.64 UR6, c[0x0][0x380] ;  /* 0x00007000ff0677ac */ /* 0x000e620008000a00 */
[----:B------:R-:W-:Y:S01]  /*0520*/  IMAD R7, R21, R17, R0 ;  /* 0x0000001115077224 */ /* 0x000fe200078e0200 */
[CC--:B------:R-:W-:Y:S02]  /*0530*/  IADD3 R3, PT, PT, R20.reuse, R21.reuse, RZ ;  /* 0x0000001514037210 */ /* 0x0c0fe40007ffe0ff */
[----:B------:R-:W-:-:S03]  /*0540*/  IADD3 R8, P1, PT, R20, R21, RZ ;  /* 0x0000001514087210 */ /* 0x000fc60007f3e0ff */
[----:B------:R-:W2:Y:S01]  /*0550*/  LDC.64 R12, c[0x0][0x380] ;  /* 0x0000e000ff0c7b82 */ /* 0x000ea20000000a00 */
[----:B0-----:R-:W-:-:S04]  /*0560*/  IMAD.WIDE R4, R7, 0x4, R4 ;  /* 0x0000000407047825 */ /* 0x001fc800078e0204 */
[----:B------:R-:W-:Y:S02]  /*0570*/  IMAD.WIDE R6, R17, 0x4, R4 ;  /* 0x0000000411067825 */ /* 0x000fe400078e0204 */
[----:B------:R-:W3:Y:S02]  /*0580*/  LDG.E R4, desc[UR4][R4.64] ;  /* 0x0000000404047981 */ /* 0x000ee4000c1e1900 */
[----:B--2---:R-:W-:Y:S01]  /*0590*/  IMAD.WIDE.U32 R12, R3, 0x4, R12 ;  /* 0x00000004030c7825 */ /* 0x004fe200078e000c */
[----:B------:R-:W-:Y:S02]  /*05a0*/  IADD3.X R3, PT, PT, RZ, RZ, RZ, P1, !PT ;  /* 0x000000ffff037210 */ /* 0x000fe40000ffe4ff */
[----:B-1----:R-:W-:-:S03]  /*05b0*/  LEA R2, P1, R8, UR6, 0x2 ;  /* 0x0000000608027c11 */ /* 0x002fc6000f8210ff */
[----:B------:R-:W3:Y:S01]  /*05c0*/  LDG.E R13, desc[UR4][R12.64] ;  /* 0x000000040c0d7981 */ /* 0x000ee2000c1e1900 */
[----:B------:R-:W-:Y:S01]  /*05d0*/  LEA.HI.X R3, R8, UR7, R3, 0x2, P1 ;  /* 0x0000000708037c11 */ /* 0x000fe200088f1403 */
[C---:B------:R-:W-:Y:S02]  /*05e0*/  IMAD.WIDE R8, R17.reuse, 0x4, R6 ;  /* 0x0000000411087825 */ /* 0x040fe400078e0206 */
[----:B------:R-:W2:Y:S04]  /*05f0*/  LDG.E R6, desc[UR4][R6.64] ;  /* 0x0000000406067981 */ /* 0x000ea8000c1e1900 */
[----:B------:R-:W2:Y:S01]  /*0600*/  LDG.E R15, desc[UR4][R2.64+0x4] ;  /* 0x00000404020f7981 */ /* 0x000ea2000c1e1900 */
[----:B------:R-:W-:-:S03]  /*0610*/  IMAD.WIDE R10, R17, 0x4, R8 ;  /* 0x00000004110a7825 */ /* 0x000fc600078e0208 */
[----:B------:R-:W4:Y:S04]  /*0620*/  LDG.E R22, desc[UR4][R8.64] ;  /* 0x0000000408167981 */ /* 0x000f28000c1e1900 */
[----:B------:R-:W4:Y:S04]  /*0630*/  LDG.E R18, desc[UR4][R2.64+0x8] ;  /* 0x0000080402127981 */ /* 0x000f28000c1e1900 */
[----:B------:R-:W5:Y:S04]  /*0640*/  LDG.E R26, desc[UR4][R2.64+0xc] ;  /* 0x00000c04021a7981 */ /* 0x000f68000c1e1900 */
[----:B------:R-:W5:Y:S01]  /*0650*/  LDG.E R10, desc[UR4][R10.64] ;  /* 0x000000040a0a7981 */ /* 0x000f62000c1e1900 */
[----:B------:R-:W-:Y:S01]  /*0660*/  IADD3 R21, PT, PT, R21, 0x4, RZ ;  /* 0x0000000415157810 */ /* 0x000fe20007ffe0ff */
[----:B---3--:R-:W-:-:S04]  /*0670*/  FFMA R24, R13, R4, R24 ;  /* 0x000000040d187223 */ /* 0x008fc80000000018 */
[----:B--2---:R-:W-:-:S04]  /*0680*/  FFMA R15, R15, R6, R24 ;  /* 0x000000060f0f7223 */ /* 0x004fc80000000018 */
[----:B----4-:R-:W-:-:S04]  /*0690*/  FFMA R15, R18, R22, R15 ;  /* 0x00000016120f7223 */ /* 0x010fc8000000000f */
[----:B-----5:R-:W-:-:S07]  /*06a0*/  FFMA R24, R26, R10, R15 ;  /* 0x0000000a1a187223 */ /* 0x020fce000000000f */
.L_x_3:
[----:B------:R-:W-:Y:S05]  /*06b0*/  @!P0 BRA `(.L_x_0) ;  /* 0x00000000007c8947 */ /* 0x000fea0003800000 */
[----:B------:R-:W-:Y:S01]  /*06c0*/  ISETP.NE.AND P1, PT, R14, 0x1, PT ;  /* 0x000000010e00780c */ /* 0x000fe20003f25270 */
[----:B------:R-:W0:Y:S01]  /*06d0*/  LDC.64 R10, c[0x0][0x380] ;  /* 0x0000e000ff0a7b82 */ /* 0x000e220000000a00 */
[----:B------:R-:W-:-:S04]  /*06e0*/  LOP3.LUT R19, R19, 0x1, RZ, 0xc0, !PT ;  /* 0x0000000113137812 */ /* 0x000fc800078ec0ff */
[----:B------:R-:W-:-:S03]  /*06f0*/  ISETP.NE.U32.AND P0, PT, R19, 0x1, PT ;  /* 0x000000011300780c */ /* 0x000fc60003f05070 */
[----:B------:R-:W1:Y:S04]  /*0700*/  LDC.64 R8, c[0x0][0x388] ;  /* 0x0000e200ff087b82 */ /* 0x000e680000000a00 */
[CC--:B------:R-:W-:Y:S02]  /*0710*/  @P1 IADD3 R13, PT, PT, R20.reuse, R21.reuse, RZ ;  /* 0x00000015140d1210 */ /* 0x0c0fe40007ffe0ff */
[----:B------:R-:W-:Y:S02]  /*0720*/  @P1 IADD3 R12, P2, PT, R20, R21, RZ ;  /* 0x00000015140c1210 */ /* 0x000fe40007f5e0ff */
[----:B------:R-:W2:Y:S02]  /*0730*/  @P1 LDC.64 R2, c[0x0][0x380] ;  /* 0x0000e000ff021b82 */ /* 0x000ea40000000a00 */
[----:B------:R-:W-:-:S06]  /*0740*/  @P1 IADD3.X R14, PT, PT, RZ, RZ, RZ, P2, !PT ;  /* 0x000000ffff0e1210 */ /* 0x000fcc00017fe4ff */
[----:B------:R-:W3:Y:S01]  /*0750*/  LDC.64 R4, c[0x0][0x380] ;  /* 0x0000e000ff047b82 */ /* 0x000ee20000000a00 */
[----:B0-----:R-:W-:-:S04]  /*0760*/  @P1 IMAD.WIDE.U32 R10, R13, 0x4, R10 ;  /* 0x000000040d0a1825 */ /* 0x001fc800078e000a */
[C---:B------:R-:W-:Y:S01]  /*0770*/  @P1 IMAD R13, R21.reuse, R17, R0 ;  /* 0x00000011150d1224 */ /* 0x040fe200078e0200 */
[----:B------:R-:W-:Y:S01]  /*0780*/  @P1 IADD3 R21, PT, PT, R21, 0x2, RZ ;  /* 0x0000000215151810 */ /* 0x000fe20007ffe0ff */
[----:B------:R-:W4:Y:S01]  /*0790*/  @P1 LDG.E R11, desc[UR4][R10.64] ;  /* 0x000000040a0b1981 */ /* 0x000f22000c1e1900 */
[----:B------:R-:W0:Y:S01]  /*07a0*/  LDC.64 R6, c[0x0][0x388] ;  /* 0x0000e200ff067b82 */ /* 0x000e220000000a00 */
[----:B-1----:R-:W-:Y:S01]  /*07b0*/  @P1 IMAD.WIDE R8, R13, 0x4, R8 ;  /* 0x000000040d081825 */ /* 0x002fe200078e0208 */
[----:B------:R-:W-:Y:S02]  /*07c0*/  @!P0 IADD3 R15, PT, PT, R20, R21, RZ ;  /* 0x00000015140f8210 */ /* 0x000fe40007ffe0ff */
[----:B--2---:R-:W-:Y:S01]  /*07d0*/  @P1 LEA R2, P2, R12, R2, 0x2 ;  /* 0x000000020c021211 */ /* 0x004fe200078410ff */
[----:B------:R-:W-:-:S03]  /*07e0*/  @!P0 IMAD R21, R21, R17, R0 ;  /* 0x0000001115158224 */ /* 0x000fc600078e0200 */
[----:B------:R-:W-:Y:S01]  /*07f0*/  @P1 LEA.HI.X R3, R12, R3, R14, 0x2, P2 ;  /* 0x000000030c031211 */ /* 0x000fe200010f140e */
[----:B------:R-:W-:Y:S01]  /*0800*/  @P1 IMAD.WIDE R12, R17, 0x4, R8 ;  /* 0x00000004110c1825 */ /* 0x000fe200078e0208 */
[----:B------:R-:W4:Y:S03]  /*0810*/  @P1 LDG.E R14, desc[UR4][R8.64] ;  /* 0x00000004080e1981 */ /* 0x000f26000c1e1900 */
[----:B---3--:R-:W-:Y:S01]  /*0820*/  @!P0 IMAD.WIDE.U32 R4, R15, 0x4, R4 ;  /* 0x000000040f048825 */ /* 0x008fe200078e0004 */
[----:B------:R-:W2:Y:S04]  /*0830*/  @P1 LDG.E R2, desc[UR4][R2.64+0x4] ;  /* 0x0000040402021981 */ /* 0x000ea8000c1e1900 */
[----:B------:R-:W2:Y:S01]  /*0840*/  @P1 LDG.E R12, desc[UR4][R12.64] ;  /* 0x000000040c0c1981 */ /* 0x000ea2000c1e1900 */
[----:B0-----:R-:W-:-:S03]  /*0850*/  @!P0 IMAD.WIDE R6, R21, 0x4, R6 ;  /* 0x0000000415068825 */ /* 0x001fc600078e0206 */
[----:B------:R-:W3:Y:S04]  /*0860*/  @!P0 LDG.E R5, desc[UR4][R4.64] ;  /* 0x0000000404058981 */ /* 0x000ee8000c1e1900 */
[----:B------:R-:W3:Y:S01]  /*0870*/  @!P0 LDG.E R6, desc[UR4][R6.64] ;  /* 0x0000000406068981 */ /* 0x000ee2000c1e1900 */
[----:B----4-:R-:W-:-:S04]  /*0880*/  @P1 FFMA R11, R11, R14, R24 ;  /* 0x0000000e0b0b1223 */ /* 0x010fc80000000018 */
[----:B--2---:R-:W-:-:S04]  /*0890*/  @P1 FFMA R24, R2, R12, R11 ;  /* 0x0000000c02181223 */ /* 0x004fc8000000000b */
[----:B---3--:R-:W-:-:S07]  /*08a0*/  @!P0 FFMA R24, R5, R6, R24 ;  /* 0x0000000605188223 */ /* 0x008fce0000000018 */
.L_x_0:
[----:B------:R-:W0:Y:S01]  /*08b0*/  LDC.64 R2, c[0x0][0x390] ;  /* 0x0000e400ff027b82 */ /* 0x000e220000000a00 */
[----:B------:R-:W-:-:S04]  /*08c0*/  IMAD R17, R16, R17, R0 ;  /* 0x0000001110117224 */ /* 0x000fc800078e0200 */
[----:B0-----:R-:W-:-:S05]  /*08d0*/  IMAD.WIDE R2, R17, 0x4, R2 ;  /* 0x0000000411027825 */ /* 0x001fca00078e0202 */
[----:B------:R-:W-:Y:S01]  /*08e0*/  STG.E desc[UR4][R2.64], R24 ;  /* 0x0000001802007986 */ /* 0x000fe2000c101904 */
[----:B------:R-:W-:Y:S05]  /*08f0*/  EXIT ;  /* 0x000000000000794d */ /* 0x000fea0003800000 */
.L_x_4:
[----:B------:R-:W-:-:S00]  /*0900*/  BRA `(.L_x_4) ;  /* 0xfffffffc00fc7947 */ /* 0x000fc0000383ffff */
[----:B------:R-:W-:-:S00]  /*0910*/  NOP ;  /* 0x0000000000007918 */ /* 0x000fc00000000000 */
        /* <DEDUP_REMOVED lines=14> */
.L_x_5:


//--------------------- .nv.shared.reserved.0     --------------------------
	.section	.nv.shared.reserved.0,"aw",@nobits
	.weak		__nv_reservedSMEM_offset_0_alias
	.size		__nv_reservedSMEM_offset_0_alias, 0, 64
	.other		__nv_reservedSMEM_offset_0_alias,@"STO_CUDA_RESERVED_SHARED STV_DEFAULT"
__nv_reservedSMEM_offset_0_alias:
	.zero		0
	.zero		64


//--------------------- .nv.constant0._Z12matmul_naivePfS_S_iii --------------------------
	.section	.nv.constant0._Z12matmul_naivePfS_S_iii,"a",@progbits
	.sectionflags	@""
	.align	4
.nv.constant0._Z12matmul_naivePfS_S_iii:
	.zero		932


//--------------------- SYMBOLS --------------------------

	.type		.nv.reservedSmem.offset0,@object
	.size		.nv.reservedSmem.offset0,0x4
